//
// Generated by NVIDIA NVVM Compiler
//
// Compiler Build ID: CL-36424714
// Cuda compilation tools, release 13.0, V13.0.88
// Based on NVVM 20.0.0
//

.version 9.0
.target sm_100
.address_size 64

	// .globl	_Z28unique_gid_calculation_2d_2dPi
.extern .func  (.param .b32 func_retval0) vprintf
(
	.param .b64 vprintf_param_0,
	.param .b64 vprintf_param_1
)
;
.global .align 1 .b8 $str[92] = {98, 108, 111, 99, 107, 73, 100, 120, 46, 120, 32, 58, 32, 37, 100, 44, 32, 98, 108, 111, 99, 107, 73, 100, 120, 46, 121, 32, 58, 32, 37, 100, 44, 32, 116, 104, 114, 101, 97, 100, 73, 100, 120, 46, 120, 32, 58, 32, 37, 100, 44, 32, 116, 104, 114, 101, 97, 100, 73, 100, 120, 46, 121, 32, 58, 32, 37, 100, 44, 32, 103, 105, 100, 32, 58, 32, 37, 100, 32, 45, 32, 100, 97, 116, 97, 58, 32, 37, 100, 32, 10};

.visible .entry _Z28unique_gid_calculation_2d_2dPi(
	.param .u64 .ptr .align 1 _Z28unique_gid_calculation_2d_2dPi_param_0
)
{
	.local .align 8 .b8 	__local_depot0[24];
	.reg .b64 	%SP;
	.reg .b64 	%SPL;
	.reg .b32 	%r<14>;
	.reg .b64 	%rd<9>;

	mov.u64 	%SPL, __local_depot0;
	cvta.local.u64 	%SP, %SPL;
	ld.param.u64 	%rd1, [_Z28unique_gid_calculation_2d_2dPi_param_0];
	cvta.to.global.u64 	%rd2, %rd1;
	add.u64 	%rd3, %SP, 0;
	add.u64 	%rd4, %SPL, 0;
	mov.u32 	%r1, %ntid.x;
	mov.u32 	%r2, %tid.y;
	mov.u32 	%r3, %tid.x;
	mov.u32 	%r4, %ntid.y;
	mov.u32 	%r5, %ctaid.x;
	mov.u32 	%r6, %nctaid.x;
	mov.u32 	%r7, %ctaid.y;
	mad.lo.s32 	%r8, %r7, %r6, %r5;
	mad.lo.s32 	%r9, %r8, %r4, %r2;
	mad.lo.s32 	%r10, %r9, %r1, %r3;
	mul.wide.s32 	%rd5, %r10, 4;
	add.s64 	%rd6, %rd2, %rd5;
	ld.global.u32 	%r11, [%rd6];
	st.local.v2.u32 	[%rd4], {%r5, %r7};
	st.local.v2.u32 	[%rd4+8], {%r3, %r2};
	st.local.v2.u32 	[%rd4+16], {%r10, %r11};
	mov.u64 	%rd7, $str;
	cvta.global.u64 	%rd8, %rd7;
	{ // callseq 0, 0
	.param .b64 param0;
	st.param.b64 	[param0], %rd8;
	.param .b64 param1;
	st.param.b64 	[param1], %rd3;
	.param .b32 retval0;
	call.uni (retval0), 
	vprintf, 
	(
	param0, 
	param1
	);
	ld.param.b32 	%r12, [retval0];
	} // callseq 0
	ret;

}


// ===== COMPILED SASS (sm_100) =====

	.target	sm_100

	.elftype	@"ET_EXEC"


//--------------------- .note.nv.tkinfo           --------------------------
	.section	.note.nv.tkinfo,"",@"SHT_NOTE"
	.sectionflags	@"SHF_NOTE_NV_TKINFO"
	.tkinfo
        /*0018*/ 	.word	0x00000002
        /*0030*/ 	.string	""
        /*0030*/ 	.string	"ptxas"
        /*0030*/ 	.string	"Cuda compilation tools, release 13.0, V13.0.88"
        /*0030*/ 	.string	"Build cuda_13.0.r13.0/compiler.36424714_0"
        /*0030*/ 	.string	"-arch sm_100 -m 64 "



//--------------------- .note.nv.cuinfo           --------------------------
	.section	.note.nv.cuinfo,"",@"SHT_NOTE"
	.sectionflags	@"SHF_NOTE_NV_CUINFO"
        /*0018*/ 	.short	0x0002
        /*001a*/ 	.short	0x0064
        /*001c*/ 	.short	0x0082
	.zero		2


//--------------------- .nv.info                  --------------------------
	.section	.nv.info,"",@"SHT_CUDA_INFO"
	.align	4


	//----- nvinfo : EIATTR_REGCOUNT
	.align		4
        /*0000*/ 	.byte	0x04, 0x2f
        /*0002*/ 	.short	(.L_2 - .L_1)
	.align		4
.L_1:
        /*0004*/ 	.word	index@(_Z28unique_gid_calculation_2d_2dPi)
        /*0008*/ 	.word	0x00000018


	//----- nvinfo : EIATTR_FRAME_SIZE
	.align		4
.L_2:
        /*000c*/ 	.byte	0x04, 0x11
        /*000e*/ 	.short	(.L_4 - .L_3)
	.align		4
.L_3:
        /*0010*/ 	.word	index@(_Z28unique_gid_calculation_2d_2dPi)
        /*0014*/ 	.word	0x00000018


	//----- nvinfo : EIATTR_MIN_STACK_SIZE
	.align		4
.L_4:
        /*0018*/ 	.byte	0x04, 0x12
        /*001a*/ 	.short	(.L_6 - .L_5)
	.align		4
.L_5:
        /*001c*/ 	.word	index@(_Z28unique_gid_calculation_2d_2dPi)
        /*0020*/ 	.word	0x00000018
.L_6:


//--------------------- .nv.compat                --------------------------
	.section	.nv.compat,"",@"SHT_CUDA_COMPAT_INFO"
	.align	4
        /*0000*/ 	.byte	0x02, 0x09, 0x00, 0x00, 0x02, 0x02, 0x01, 0x00, 0x02, 0x05, 0x05, 0x00, 0x03, 0x07, 0x01, 0x01
        /*0010*/ 	.byte	0x02, 0x03, 0x00, 0x00, 0x02, 0x06, 0x01, 0x00, 0x04, 0x0b, 0x08, 0x00, 0x09, 0x00, 0x00, 0x00
        /*0020*/ 	.byte	0x00, 0x00, 0x00, 0x00


//--------------------- .nv.info._Z28unique_gid_calculation_2d_2dPi --------------------------
	.section	.nv.info._Z28unique_gid_calculation_2d_2dPi,"",@"SHT_CUDA_INFO"
	.sectionflags	@""
	.align	4


	//----- nvinfo : EIATTR_CUDA_API_VERSION
	.align		4
        /*0000*/ 	.byte	0x04, 0x37
        /*0002*/ 	.short	(.L_8 - .L_7)
.L_7:
        /*0004*/ 	.word	0x00000082


	//----- nvinfo : EIATTR_KPARAM_INFO
	.align		4
.L_8:
        /*0008*/ 	.byte	0x04, 0x17
        /*000a*/ 	.short	(.L_10 - .L_9)
.L_9:
        /*000c*/ 	.word	0x00000000
        /*0010*/ 	.short	0x0000
        /*0012*/ 	.short	0x0000
        /*0014*/ 	.byte	0x00, 0xf5, 0x21, 0x00


	//----- nvinfo : EIATTR_SPARSE_MMA_MASK
	.align		4
.L_10:
        /*0018*/ 	.byte	0x03, 0x50
        /*001a*/ 	.short	0x0000


	//----- nvinfo : EIATTR_MAXREG_COUNT
	.align		4
        /*001c*/ 	.byte	0x03, 0x1b
        /*001e*/ 	.short	0x00ff


	//----- nvinfo : EIATTR_EXTERNS
	.align		4
        /*0020*/ 	.byte	0x04, 0x0f
        /*0022*/ 	.short	(.L_12 - .L_11)


	//   ....[0]....
	.align		4
.L_11:
        /*0024*/ 	.word	index@(vprintf)


	//----- nvinfo : EIATTR_MERCURY_ISA_VERSION
	.align		4
.L_12:
        /*0028*/ 	.byte	0x03, 0x5f
        /*002a*/ 	.short	0x0101


	//----- nvinfo : EIATTR_VRC_CTA_INIT_COUNT
	.align		4
        /*002c*/ 	.byte	0x02, 0x4a
	.zero		1
	.zero		1


	//----- nvinfo : EIATTR_SYSCALL_OFFSETS
	.align		4
        /*0030*/ 	.byte	0x04, 0x46
        /*0032*/ 	.short	(.L_14 - .L_13)


	//   ....[0]....
.L_13:
        /*0034*/ 	.word	0x000001d0


	//----- nvinfo : EIATTR_EXIT_INSTR_OFFSETS
	.align		4
.L_14:
        /*0038*/ 	.byte	0x04, 0x1c
        /*003a*/ 	.short	(.L_16 - .L_15)


	//   ....[0]....
.L_15:
        /*003c*/ 	.word	0x000001e0


	//----- nvinfo : EIATTR_CBANK_PARAM_SIZE
	.align		4
.L_16:
        /*0040*/ 	.byte	0x03, 0x19
        /*0042*/ 	.short	0x0008


	//----- nvinfo : EIATTR_PARAM_CBANK
	.align		4
        /*0044*/ 	.byte	0x04, 0x0a
        /*0046*/ 	.short	(.L_18 - .L_17)
	.align		4
.L_17:
        /*0048*/ 	.word	index@(.nv.constant0._Z28unique_gid_calculation_2d_2dPi)
        /*004c*/ 	.short	0x0380
        /*004e*/ 	.short	0x0008


	//----- nvinfo : EIATTR_SW_WAR
	.align		4
.L_18:
        /*0050*/ 	.byte	0x04, 0x36
        /*0052*/ 	.short	(.L_20 - .L_19)
.L_19:
        /*0054*/ 	.word	0x00000008
.L_20:


//--------------------- .nv.callgraph             --------------------------
	.section	.nv.callgraph,"",@"SHT_CUDA_CALLGRAPH"
	.align	4
	.sectionentsize	8
	.align		4
        /*0000*/ 	.word	0x00000000
	.align		4
        /*0004*/ 	.word	0xffffffff
	.align		4
        /*0008*/ 	.word	index@(_Z28unique_gid_calculation_2d_2dPi)
	.align		4
        /*000c*/ 	.word	index@(vprintf)
	.align		4
        /*0010*/ 	.word	0x00000000
	.align		4
        /*0014*/ 	.word	0xfffffffe
	.align		4
        /*0018*/ 	.word	0x00000000
	.align		4
        /*001c*/ 	.word	0xfffffffd
	.align		4
        /*0020*/ 	.word	0x00000000
	.align		4
        /*0024*/ 	.word	0xfffffffc


//--------------------- .nv.constant4             --------------------------
	.section	.nv.constant4,"a",@progbits
	.align	8
	.align		8
.nv.constant4:
        /*0000*/ 	.dword	vprintf
	.align		8
        /*0008*/ 	.dword	$str


//--------------------- .text._Z28unique_gid_calculation_2d_2dPi --------------------------
	.section	.text._Z28unique_gid_calculation_2d_2dPi,"ax",@progbits
	.align	128
        .global         _Z28unique_gid_calculation_2d_2dPi
        .type           _Z28unique_gid_calculation_2d_2dPi,@function
        .size           _Z28unique_gid_calculation_2d_2dPi,(.L_x_2 - _Z28unique_gid_calculation_2d_2dPi)
        .other          _Z28unique_gid_calculation_2d_2dPi,@"STO_CUDA_ENTRY STV_DEFAULT"
_Z28unique_gid_calculation_2d_2dPi:
.text._Z28unique_gid_calculation_2d_2dPi:
[----:B------:R-:W0:Y:S01]  /*0000*/  LDC R1, c[0x0][0x37c] ;  /* 0x0000df00ff017b82 */ /* 0x000e220000000800 */
[----:B------:R-:W1:Y:S01]  /*0010*/  S2R R14, SR_CTAID.X ;  /* 0x00000000000e7919 */ /* 0x000e620000002500 */
[----:B------:R-:W2:Y:S06]  /*0020*/  LDCU UR6, c[0x0][0x2fc] ;  /* 0x00005f80ff0677ac */ /* 0x000eac0008000800 */
[----:B------:R-:W3:Y:S01]  /*0030*/  LDC.64 R8, c[0x0][0x380] ;  /* 0x0000e000ff087b82 */ /* 0x000ee20000000a00 */
[----:B0-----:R-:W-:Y:S01]  /*0040*/  IADD3 R1, PT, PT, R1, -0x18, RZ ;  /* 0xffffffe801017810 */ /* 0x001fe20007ffe0ff */
[----:B------:R-:W1:Y:S01]  /*0050*/  S2R R15, SR_CTAID.Y ;  /* 0x00000000000f7919 */ /* 0x000e620000002600 */
[----:B------:R-:W0:Y:S01]  /*0060*/  LDCU UR7, c[0x0][0x360] ;  /* 0x00006c00ff0777ac */ /* 0x000e220008000800 */
[----:B------:R-:W4:Y:S01]  /*0070*/  S2R R13, SR_TID.Y ;  /* 0x00000000000d7919 */ /* 0x000f220000002200 */
[----:B------:R-:W4:Y:S01]  /*0080*/  LDCU UR8, c[0x0][0x364] ;  /* 0x00006c80ff0877ac */ /* 0x000f220008000800 */
[----:B------:R-:W0:Y:S01]  /*0090*/  S2R R12, SR_TID.X ;  /* 0x00000000000c7919 */ /* 0x000e220000002100 */
[----:B------:R-:W1:Y:S01]  /*00a0*/  LDCU UR9, c[0x0][0x370] ;  /* 0x00006e00ff0977ac */ /* 0x000e620008000800 */
[----:B------:R-:W5:Y:S01]  /*00b0*/  LDCU.64 UR4, c[0x0][0x358] ;  /* 0x00006b00ff0477ac */ /* 0x000f620008000a00 */
[----:B-1----:R-:W-:-:S04]  /*00c0*/  IMAD R0, R15, UR9, R14 ;  /* 0x000000090f007c24 */ /* 0x002fc8000f8e020e */
[----:B----4-:R-:W-:Y:S01]  /*00d0*/  IMAD R3, R0, UR8, R13 ;  /* 0x0000000800037c24 */ /* 0x010fe2000f8e020d */
[----:B------:R-:W-:Y:S01]  /*00e0*/  MOV R0, 0x0 ;  /* 0x0000000000007802 */ /* 0x000fe20000000f00 */
[----:B------:R1:W-:Y:S01]  /*00f0*/  STL.64 [R1], R14 ;  /* 0x0000000e01007387 */ /* 0x0003e20000100a00 */
[----:B------:R-:W4:Y:S01]  /*0100*/  LDCU.64 UR8, c[0x4][0x8] ;  /* 0x01000100ff0877ac */ /* 0x000f220008000a00 */
[----:B0-----:R-:W-:-:S04]  /*0110*/  IMAD R2, R3, UR7, R12 ;  /* 0x0000000703027c24 */ /* 0x001fc8000f8e020c */
[----:B---3--:R-:W-:-:S05]  /*0120*/  IMAD.WIDE R8, R2, 0x4, R8 ;  /* 0x0000000402087825 */ /* 0x008fca00078e0208 */
[----:B-----5:R-:W3:Y:S01]  /*0130*/  LDG.E R3, desc[UR4][R8.64] ;  /* 0x0000000408037981 */ /* 0x020ee2000c1e1900 */
[----:B------:R-:W0:Y:S01]  /*0140*/  LDCU UR4, c[0x0][0x2f8] ;  /* 0x00005f00ff0477ac */ /* 0x000e220008000800 */
[----:B------:R1:W1:Y:S02]  /*0150*/  LDC.64 R10, c[0x4][R0] ;  /* 0x01000000000a7b82 */ /* 0x0002640000000a00 */
[----:B------:R0:W-:Y:S01]  /*0160*/  STL.64 [R1+0x8], R12 ;  /* 0x0000080c01007387 */ /* 0x0001e20000100a00 */
[----:B----4-:R-:W-:Y:S02]  /*0170*/  MOV R4, UR8 ;  /* 0x0000000800047c02 */ /* 0x010fe40008000f00 */
[----:B------:R-:W-:Y:S02]  /*0180*/  MOV R5, UR9 ;  /* 0x0000000900057c02 */ /* 0x000fe40008000f00 */
[----:B0-----:R-:W-:-:S04]  /*0190*/  IADD3 R6, P0, PT, R1, UR4, RZ ;  /* 0x0000000401067c10 */ /* 0x001fc8000ff1e0ff */
[----:B--2---:R-:W-:Y:S01]  /*01a0*/  IADD3.X R7, PT, PT, RZ, UR6, RZ, P0, !PT ;  /* 0x00000006ff077c10 */ /* 0x004fe200087fe4ff */
[----:B-1-3--:R0:W-:Y:S08]  /*01b0*/  STL.64 [R1+0x10], R2 ;  /* 0x0000100201007387 */ /* 0x00a1f00000100a00 */
[----:B------:R-:W-:-:S07]  /*01c0*/  LEPC R20, `(.L_x_0) ;  /* 0x000000001014794e */ /* 0x000fce0000000000 */
[----:B0-----:R-:W-:Y:S05]  /*01d0*/  CALL.ABS.NOINC R10 ;  /* 0x000000000a007343 */ /* 0x001fea0003c00000 */
.L_x_0:
[----:B------:R-:W-:Y:S05]  /*01e0*/  EXIT ;  /* 0x000000000000794d */ /* 0x000fea0003800000 */
.L_x_1:
[----:B------:R-:W-:-:S00]  /*01f0*/  BRA `(.L_x_1) ;  /* 0xfffffffc00fc7947 */ /* 0x000fc0000383ffff */
[----:B------:R-:W-:-:S00]  /*0200*/  NOP ;  /* 0x0000000000007918 */ /* 0x000fc00000000000 */
[----:B------:R-:W-:-:S00]  /*0210*/  NOP ;  /* 0x0000000000007918 */ /* 0x000fc00000000000 */
[----:B------:R-:W-:-:S00]  /*0220*/  NOP ;  /* 0x0000000000007918 */ /* 0x000fc00000000000 */
[----:B------:R-:W-:-:S00]  /*0230*/  NOP ;  /* 0x0000000000007918 */ /* 0x000fc00000000000 */
[----:B------:R-:W-:-:S00]  /*0240*/  NOP ;  /* 0x0000000000007918 */ /* 0x000fc00000000000 */
[----:B------:R-:W-:-:S00]  /*0250*/  NOP ;  /* 0x0000000000007918 */ /* 0x000fc00000000000 */
[----:B------:R-:W-:-:S00]  /*0260*/  NOP ;  /* 0x0000000000007918 */ /* 0x000fc00000000000 */
[----:B------:R-:W-:-:S00]  /*0270*/  NOP ;  /* 0x0000000000007918 */ /* 0x000fc00000000000 */
.L_x_2:


//--------------------- .nv.global.init           --------------------------
	.section	.nv.global.init,"aw",@progbits
.nv.global.init:
	.type		$str,@object
	.size		$str,(.L_0 - $str)
$str:
        /*0000*/ 	.byte	0x62, 0x6c, 0x6f, 0x63, 0x6b, 0x49, 0x64, 0x78, 0x2e, 0x78, 0x20, 0x3a, 0x20, 0x25, 0x64, 0x2c
        /*0010*/ 	.byte	0x20, 0x62, 0x6c, 0x6f, 0x63, 0x6b, 0x49, 0x64, 0x78, 0x2e, 0x79, 0x20, 0x3a, 0x20, 0x25, 0x64
        /*0020*/ 	.byte	0x2c, 0x20, 0x74, 0x68, 0x72, 0x65, 0x61, 0x64, 0x49, 0x64, 0x78, 0x2e, 0x78, 0x20, 0x3a, 0x20
        /*0030*/ 	.byte	0x25, 0x64, 0x2c, 0x20, 0x74, 0x68, 0x72, 0x65, 0x61, 0x64, 0x49, 0x64, 0x78, 0x2e, 0x79, 0x20
        /*0040*/ 	.byte	0x3a, 0x20, 0x25, 0x64, 0x2c, 0x20, 0x67, 0x69, 0x64, 0x20, 0x3a, 0x20, 0x25, 0x64, 0x20, 0x2d
        /*0050*/ 	.byte	0x20, 0x64, 0x61, 0x74, 0x61, 0x3a, 0x20, 0x25, 0x64, 0x20, 0x0a, 0x00
.L_0:


//--------------------- .nv.shared.reserved.0     --------------------------
	.section	.nv.shared.reserved.0,"aw",@nobits
	.weak		__nv_reservedSMEM_offset_0_alias
	.size		__nv_reservedSMEM_offset_0_alias, 0, 64
	.other		__nv_reservedSMEM_offset_0_alias,@"STO_CUDA_RESERVED_SHARED STV_DEFAULT"
__nv_reservedSMEM_offset_0_alias:
	.zero		0
	.zero		64


//--------------------- .nv.constant0._Z28unique_gid_calculation_2d_2dPi --------------------------
	.section	.nv.constant0._Z28unique_gid_calculation_2d_2dPi,"a",@progbits
	.sectionflags	@""
	.align	4
.nv.constant0._Z28unique_gid_calculation_2d_2dPi:
	.zero		904


//--------------------- SYMBOLS --------------------------

	.type		.nv.reservedSmem.offset0,@object
	.size		.nv.reservedSmem.offset0,0x4
	.type		vprintf,@function
